//
// Generated by NVIDIA NVVM Compiler
//
// Compiler Build ID: CL-36424714
// Cuda compilation tools, release 13.0, V13.0.88
// Based on NVVM 20.0.0
//

.version 9.0
.target sm_100
.address_size 64

	// .globl	_Z3addiPf

.visible .entry _Z3addiPf(
	.param .u32 _Z3addiPf_param_0,
	.param .u64 .ptr .align 1 _Z3addiPf_param_1
)
{
	.reg .pred 	%p<7>;
	.reg .b32 	%r<31>;
	.reg .b32 	%f<11>;
	.reg .b64 	%rd<11>;

	ld.param.u32 	%r12, [_Z3addiPf_param_0];
	ld.param.u64 	%rd2, [_Z3addiPf_param_1];
	cvta.to.global.u64 	%rd1, %rd2;
	mov.u32 	%r13, %ctaid.x;
	mov.u32 	%r14, %ntid.x;
	mov.u32 	%r15, %tid.x;
	mad.lo.s32 	%r29, %r13, %r14, %r15;
	mov.u32 	%r16, %nctaid.x;
	mul.lo.s32 	%r2, %r14, %r16;
	setp.ge.s32 	%p1, %r29, %r12;
	@%p1 bra 	$L__BB0_7;
	add.s32 	%r17, %r29, %r2;
	max.s32 	%r18, %r12, %r17;
	setp.lt.s32 	%p2, %r17, %r12;
	selp.u32 	%r19, 1, 0, %p2;
	add.s32 	%r20, %r17, %r19;
	sub.s32 	%r21, %r18, %r20;
	div.u32 	%r22, %r21, %r2;
	add.s32 	%r3, %r22, %r19;
	and.b32  	%r23, %r3, 3;
	setp.eq.s32 	%p3, %r23, 3;
	@%p3 bra 	$L__BB0_4;
	add.s32 	%r24, %r3, 1;
	and.b32  	%r25, %r24, 3;
	neg.s32 	%r27, %r25;
$L__BB0_3:
	.pragma "nounroll";
	mul.wide.s32 	%rd3, %r29, 4;
	add.s64 	%rd4, %rd1, %rd3;
	ld.global.f32 	%f1, [%rd4];
	add.f32 	%f2, %f1, %f1;
	st.global.f32 	[%rd4], %f2;
	add.s32 	%r29, %r29, %r2;
	add.s32 	%r27, %r27, 1;
	setp.ne.s32 	%p4, %r27, 0;
	@%p4 bra 	$L__BB0_3;
$L__BB0_4:
	setp.lt.u32 	%p5, %r3, 3;
	@%p5 bra 	$L__BB0_7;
	mul.wide.s32 	%rd7, %r2, 4;
	shl.b32 	%r26, %r2, 2;
$L__BB0_6:
	mul.wide.s32 	%rd5, %r29, 4;
	add.s64 	%rd6, %rd1, %rd5;
	ld.global.f32 	%f3, [%rd6];
	add.f32 	%f4, %f3, %f3;
	st.global.f32 	[%rd6], %f4;
	add.s64 	%rd8, %rd6, %rd7;
	ld.global.f32 	%f5, [%rd8];
	add.f32 	%f6, %f5, %f5;
	st.global.f32 	[%rd8], %f6;
	add.s64 	%rd9, %rd8, %rd7;
	ld.global.f32 	%f7, [%rd9];
	add.f32 	%f8, %f7, %f7;
	st.global.f32 	[%rd9], %f8;
	add.s64 	%rd10, %rd9, %rd7;
	ld.global.f32 	%f9, [%rd10];
	add.f32 	%f10, %f9, %f9;
	st.global.f32 	[%rd10], %f10;
	add.s32 	%r29, %r26, %r29;
	setp.lt.s32 	%p6, %r29, %r12;
	@%p6 bra 	$L__BB0_6;
$L__BB0_7:
	ret;

}


// ===== COMPILED SASS (sm_100) =====

	.target	sm_100

	.elftype	@"ET_EXEC"


//--------------------- .note.nv.tkinfo           --------------------------
	.section	.note.nv.tkinfo,"",@"SHT_NOTE"
	.sectionflags	@"SHF_NOTE_NV_TKINFO"
	.tkinfo
        /*0018*/ 	.word	0x00000002
        /*0030*/ 	.string	""
        /*0030*/ 	.string	"ptxas"
        /*0030*/ 	.string	"Cuda compilation tools, release 13.0, V13.0.88"
        /*0030*/ 	.string	"Build cuda_13.0.r13.0/compiler.36424714_0"
        /*0030*/ 	.string	"-arch sm_100 -m 64 "



//--------------------- .note.nv.cuinfo           --------------------------
	.section	.note.nv.cuinfo,"",@"SHT_NOTE"
	.sectionflags	@"SHF_NOTE_NV_CUINFO"
        /*0018*/ 	.short	0x0002
        /*001a*/ 	.short	0x0064
        /*001c*/ 	.short	0x0082
	.zero		2


//--------------------- .nv.info                  --------------------------
	.section	.nv.info,"",@"SHT_CUDA_INFO"
	.align	4


	//----- nvinfo : EIATTR_REGCOUNT
	.align		4
        /*0000*/ 	.byte	0x04, 0x2f
        /*0002*/ 	.short	(.L_1 - .L_0)
	.align		4
.L_0:
        /*0004*/ 	.word	index@(_Z3addiPf)
        /*0008*/ 	.word	0x00000018


	//----- nvinfo : EIATTR_FRAME_SIZE
	.align		4
.L_1:
        /*000c*/ 	.byte	0x04, 0x11
        /*000e*/ 	.short	(.L_3 - .L_2)
	.align		4
.L_2:
        /*0010*/ 	.word	index@(_Z3addiPf)
        /*0014*/ 	.word	0x00000000


	//----- nvinfo : EIATTR_MIN_STACK_SIZE
	.align		4
.L_3:
        /*0018*/ 	.byte	0x04, 0x12
        /*001a*/ 	.short	(.L_5 - .L_4)
	.align		4
.L_4:
        /*001c*/ 	.word	index@(_Z3addiPf)
        /*0020*/ 	.word	0x00000000
.L_5:


//--------------------- .nv.compat                --------------------------
	.section	.nv.compat,"",@"SHT_CUDA_COMPAT_INFO"
	.align	4
        /*0000*/ 	.byte	0x02, 0x09, 0x00, 0x00, 0x02, 0x02, 0x01, 0x00, 0x02, 0x05, 0x05, 0x00, 0x03, 0x07, 0x01, 0x01
        /*0010*/ 	.byte	0x02, 0x03, 0x00, 0x00, 0x02, 0x06, 0x01, 0x00, 0x04, 0x0b, 0x08, 0x00, 0x09, 0x00, 0x00, 0x00
        /*0020*/ 	.byte	0x00, 0x00, 0x00, 0x00


//--------------------- .nv.info._Z3addiPf        --------------------------
	.section	.nv.info._Z3addiPf,"",@"SHT_CUDA_INFO"
	.sectionflags	@""
	.align	4


	//----- nvinfo : EIATTR_CUDA_API_VERSION
	.align		4
        /*0000*/ 	.byte	0x04, 0x37
        /*0002*/ 	.short	(.L_7 - .L_6)
.L_6:
        /*0004*/ 	.word	0x00000082


	//----- nvinfo : EIATTR_KPARAM_INFO
	.align		4
.L_7:
        /*0008*/ 	.byte	0x04, 0x17
        /*000a*/ 	.short	(.L_9 - .L_8)
.L_8:
        /*000c*/ 	.word	0x00000000
        /*0010*/ 	.short	0x0001
        /*0012*/ 	.short	0x0008
        /*0014*/ 	.byte	0x00, 0xf5, 0x21, 0x00


	//----- nvinfo : EIATTR_KPARAM_INFO
	.align		4
.L_9:
        /*0018*/ 	.byte	0x04, 0x17
        /*001a*/ 	.short	(.L_11 - .L_10)
.L_10:
        /*001c*/ 	.word	0x00000000
        /*0020*/ 	.short	0x0000
        /*0022*/ 	.short	0x0000
        /*0024*/ 	.byte	0x00, 0xf0, 0x11, 0x00


	//----- nvinfo : EIATTR_SPARSE_MMA_MASK
	.align		4
.L_11:
        /*0028*/ 	.byte	0x03, 0x50
        /*002a*/ 	.short	0x0000


	//----- nvinfo : EIATTR_MAXREG_COUNT
	.align		4
        /*002c*/ 	.byte	0x03, 0x1b
        /*002e*/ 	.short	0x00ff


	//----- nvinfo : EIATTR_MERCURY_ISA_VERSION
	.align		4
        /*0030*/ 	.byte	0x03, 0x5f
        /*0032*/ 	.short	0x0101


	//----- nvinfo : EIATTR_VRC_CTA_INIT_COUNT
	.align		4
        /*0034*/ 	.byte	0x02, 0x4a
	.zero		1
	.zero		1


	//----- nvinfo : EIATTR_EXIT_INSTR_OFFSETS
	.align		4
        /*0038*/ 	.byte	0x04, 0x1c
        /*003a*/ 	.short	(.L_13 - .L_12)


	//   ....[0]....
.L_12:
        /*003c*/ 	.word	0x00000090


	//   ....[1]....
        /*0040*/ 	.word	0x00000360


	//   ....[2]....
        /*0044*/ 	.word	0x000004a0


	//----- nvinfo : EIATTR_CRS_STACK_SIZE
	.align		4
.L_13:
        /*0048*/ 	.byte	0x04, 0x1e
        /*004a*/ 	.short	(.L_15 - .L_14)
.L_14:
        /*004c*/ 	.word	0x00000000


	//----- nvinfo : EIATTR_CBANK_PARAM_SIZE
	.align		4
.L_15:
        /*0050*/ 	.byte	0x03, 0x19
        /*0052*/ 	.short	0x0010


	//----- nvinfo : EIATTR_PARAM_CBANK
	.align		4
        /*0054*/ 	.byte	0x04, 0x0a
        /*0056*/ 	.short	(.L_17 - .L_16)
	.align		4
.L_16:
        /*0058*/ 	.word	index@(.nv.constant0._Z3addiPf)
        /*005c*/ 	.short	0x0380
        /*005e*/ 	.short	0x0010


	//----- nvinfo : EIATTR_SW_WAR
	.align		4
.L_17:
        /*0060*/ 	.byte	0x04, 0x36
        /*0062*/ 	.short	(.L_19 - .L_18)
.L_18:
        /*0064*/ 	.word	0x00000008
.L_19:


//--------------------- .nv.callgraph             --------------------------
	.section	.nv.callgraph,"",@"SHT_CUDA_CALLGRAPH"
	.align	4
	.sectionentsize	8
	.align		4
        /*0000*/ 	.word	0x00000000
	.align		4
        /*0004*/ 	.word	0xffffffff
	.align		4
        /*0008*/ 	.word	0x00000000
	.align		4
        /*000c*/ 	.word	0xfffffffe
	.align		4
        /*0010*/ 	.word	0x00000000
	.align		4
        /*0014*/ 	.word	0xfffffffd
	.align		4
        /*0018*/ 	.word	0x00000000
	.align		4
        /*001c*/ 	.word	0xfffffffc


//--------------------- .text._Z3addiPf           --------------------------
	.section	.text._Z3addiPf,"ax",@progbits
	.align	128
        .global         _Z3addiPf
        .type           _Z3addiPf,@function
        .size           _Z3addiPf,(.L_x_5 - _Z3addiPf)
        .other          _Z3addiPf,@"STO_CUDA_ENTRY STV_DEFAULT"
_Z3addiPf:
.text._Z3addiPf:
[----:B------:R-:W-:Y:S01]  /*0000*/  LDC R1, c[0x0][0x37c] ;  /* 0x0000df00ff017b82 */ /* 0x000fe20000000800 */
[----:B------:R-:W0:Y:S07]  /*0010*/  S2R R5, SR_TID.X ;  /* 0x0000000000057919 */ /* 0x000e2e0000002100 */
[----:B------:R-:W0:Y:S01]  /*0020*/  S2UR UR4, SR_CTAID.X ;  /* 0x00000000000479c3 */ /* 0x000e220000002500 */
[----:B------:R-:W1:Y:S07]  /*0030*/  LDCU UR6, c[0x0][0x380] ;  /* 0x00007000ff0677ac */ /* 0x000e6e0008000800 */
[----:B------:R-:W0:Y:S01]  /*0040*/  LDC R0, c[0x0][0x360] ;  /* 0x0000d800ff007b82 */ /* 0x000e220000000800 */
[----:B------:R-:W2:Y:S01]  /*0050*/  LDCU UR5, c[0x0][0x370] ;  /* 0x00006e00ff0577ac */ /* 0x000ea20008000800 */
[----:B0-----:R-:W-:-:S02]  /*0060*/  IMAD R5, R0, UR4, R5 ;  /* 0x0000000400057c24 */ /* 0x001fc4000f8e0205 */
[----:B--2---:R-:W-:-:S03]  /*0070*/  IMAD R0, R0, UR5, RZ ;  /* 0x0000000500007c24 */ /* 0x004fc6000f8e02ff */
[----:B-1----:R-:W-:-:S13]  /*0080*/  ISETP.GE.AND P0, PT, R5, UR6, PT ;  /* 0x0000000605007c0c */ /* 0x002fda000bf06270 */
[----:B------:R-:W-:Y:S05]  /*0090*/  @P0 EXIT ;  /* 0x000000000000094d */ /* 0x000fea0003800000 */
[----:B------:R-:W0:Y:S01]  /*00a0*/  I2F.U32.RP R8, R0 ;  /* 0x0000000000087306 */ /* 0x000e220000209000 */
[C---:B------:R-:W-:Y:S01]  /*00b0*/  IADD3 R4, PT, PT, R0.reuse, R5, RZ ;  /* 0x0000000500047210 */ /* 0x040fe20007ffe0ff */
[----:B------:R-:W-:Y:S01]  /*00c0*/  IMAD.MOV R9, RZ, RZ, -R0 ;  /* 0x000000ffff097224 */ /* 0x000fe200078e0a00 */
[----:B------:R-:W-:Y:S01]  /*00d0*/  ISETP.NE.U32.AND P2, PT, R0, RZ, PT ;  /* 0x000000ff0000720c */ /* 0x000fe20003f45070 */
[----:B------:R-:W1:Y:S01]  /*00e0*/  LDCU.64 UR4, c[0x0][0x358] ;  /* 0x00006b00ff0477ac */ /* 0x000e620008000a00 */
[C---:B------:R-:W-:Y:S01]  /*00f0*/  ISETP.GE.AND P0, PT, R4.reuse, UR6, PT ;  /* 0x0000000604007c0c */ /* 0x040fe2000bf06270 */
[----:B------:R-:W-:Y:S01]  /*0100*/  BSSY.RECONVERGENT B0, `(.L_x_0) ;  /* 0x0000025000007945 */ /* 0x000fe20003800200 */
[----:B------:R-:W-:Y:S02]  /*0110*/  VIMNMX R7, PT, PT, R4, UR6, !PT ;  /* 0x0000000604077c48 */ /* 0x000fe4000ffe0100 */
[----:B------:R-:W-:-:S04]  /*0120*/  SEL R6, RZ, 0x1, P0 ;  /* 0x00000001ff067807 */ /* 0x000fc80000000000 */
[----:B------:R-:W-:Y:S01]  /*0130*/  IADD3 R7, PT, PT, R7, -R4, -R6 ;  /* 0x8000000407077210 */ /* 0x000fe20007ffe806 */
[----:B0-----:R-:W0:Y:S02]  /*0140*/  MUFU.RCP R8, R8 ;  /* 0x0000000800087308 */ /* 0x001e240000001000 */
[----:B0-----:R-:W-:-:S06]  /*0150*/  IADD3 R2, PT, PT, R8, 0xffffffe, RZ ;  /* 0x0ffffffe08027810 */ /* 0x001fcc0007ffe0ff */
[----:B------:R0:W2:Y:S02]  /*0160*/  F2I.FTZ.U32.TRUNC.NTZ R3, R2 ;  /* 0x0000000200037305 */ /* 0x0000a4000021f000 */
[----:B0-----:R-:W-:Y:S02]  /*0170*/  IMAD.MOV.U32 R2, RZ, RZ, RZ ;  /* 0x000000ffff027224 */ /* 0x001fe400078e00ff */
[----:B--2---:R-:W-:-:S04]  /*0180*/  IMAD R9, R9, R3, RZ ;  /* 0x0000000309097224 */ /* 0x004fc800078e02ff */
[----:B------:R-:W-:-:S06]  /*0190*/  IMAD.HI.U32 R8, R3, R9, R2 ;  /* 0x0000000903087227 */ /* 0x000fcc00078e0002 */
[----:B------:R-:W-:-:S05]  /*01a0*/  IMAD.HI.U32 R9, R8, R7, RZ ;  /* 0x0000000708097227 */ /* 0x000fca00078e00ff */
[----:B------:R-:W-:-:S05]  /*01b0*/  IADD3 R2, PT, PT, -R9, RZ, RZ ;  /* 0x000000ff09027210 */ /* 0x000fca0007ffe1ff */
[----:B------:R-:W-:Y:S02]  /*01c0*/  IMAD R7, R0, R2, R7 ;  /* 0x0000000200077224 */ /* 0x000fe400078e0207 */
[----:B------:R-:W0:Y:S03]  /*01d0*/  LDC.64 R2, c[0x0][0x388] ;  /* 0x0000e200ff027b82 */ /* 0x000e260000000a00 */
[----:B------:R-:W-:-:S13]  /*01e0*/  ISETP.GE.U32.AND P0, PT, R7, R0, PT ;  /* 0x000000000700720c */ /* 0x000fda0003f06070 */
[----:B------:R-:W-:Y:S01]  /*01f0*/  @P0 IMAD.IADD R7, R7, 0x1, -R0 ;  /* 0x0000000107070824 */ /* 0x000fe200078e0a00 */
[----:B------:R-:W-:-:S04]  /*0200*/  @P0 IADD3 R9, PT, PT, R9, 0x1, RZ ;  /* 0x0000000109090810 */ /* 0x000fc80007ffe0ff */
[----:B------:R-:W-:-:S13]  /*0210*/  ISETP.GE.U32.AND P1, PT, R7, R0, PT ;  /* 0x000000000700720c */ /* 0x000fda0003f26070 */
[----:B------:R-:W-:Y:S01]  /*0220*/  @P1 VIADD R9, R9, 0x1 ;  /* 0x0000000109091836 */ /* 0x000fe20000000000 */
[----:B------:R-:W-:-:S04]  /*0230*/  @!P2 LOP3.LUT R9, RZ, R0, RZ, 0x33, !PT ;  /* 0x00000000ff09a212 */ /* 0x000fc800078e33ff */
[----:B------:R-:W-:-:S04]  /*0240*/  IADD3 R4, PT, PT, R6, R9, RZ ;  /* 0x0000000906047210 */ /* 0x000fc80007ffe0ff */
[C---:B------:R-:W-:Y:S02]  /*0250*/  LOP3.LUT R6, R4.reuse, 0x3, RZ, 0xc0, !PT ;  /* 0x0000000304067812 */ /* 0x040fe400078ec0ff */
[----:B------:R-:W-:Y:S02]  /*0260*/  ISETP.GE.U32.AND P1, PT, R4, 0x3, PT ;  /* 0x000000030400780c */ /* 0x000fe40003f26070 */
[----:B------:R-:W-:-:S13]  /*0270*/  ISETP.NE.AND P0, PT, R6, 0x3, PT ;  /* 0x000000030600780c */ /* 0x000fda0003f05270 */
[----:B01----:R-:W-:Y:S05]  /*0280*/  @!P0 BRA `(.L_x_1) ;  /* 0x0000000000308947 */ /* 0x003fea0003800000 */
[----:B------:R-:W0:Y:S01]  /*0290*/  LDC.64 R8, c[0x0][0x388] ;  /* 0x0000e200ff087b82 */ /* 0x000e220000000a00 */
[----:B------:R-:W-:-:S05]  /*02a0*/  VIADD R4, R4, 0x1 ;  /* 0x0000000104047836 */ /* 0x000fca0000000000 */
[----:B------:R-:W-:-:S04]  /*02b0*/  LOP3.LUT R4, R4, 0x3, RZ, 0xc0, !PT ;  /* 0x0000000304047812 */ /* 0x000fc800078ec0ff */
[----:B------:R-:W-:-:S07]  /*02c0*/  IADD3 R4, PT, PT, -R4, RZ, RZ ;  /* 0x000000ff04047210 */ /* 0x000fce0007ffe1ff */
.L_x_2:
[----:B01----:R-:W-:-:S05]  /*02d0*/  IMAD.WIDE R6, R5, 0x4, R8 ;  /* 0x0000000405067825 */ /* 0x003fca00078e0208 */
[----:B------:R-:W2:Y:S01]  /*02e0*/  LDG.E R10, desc[UR4][R6.64] ;  /* 0x00000004060a7981 */ /* 0x000ea2000c1e1900 */
[----:B------:R-:W-:Y:S01]  /*02f0*/  VIADD R4, R4, 0x1 ;  /* 0x0000000104047836 */ /* 0x000fe20000000000 */
[----:B------:R-:W-:-:S04]  /*0300*/  IADD3 R5, PT, PT, R0, R5, RZ ;  /* 0x0000000500057210 */ /* 0x000fc80007ffe0ff */
[----:B------:R-:W-:Y:S01]  /*0310*/  ISETP.NE.AND P0, PT, R4, RZ, PT ;  /* 0x000000ff0400720c */ /* 0x000fe20003f05270 */
[----:B--2---:R-:W-:-:S05]  /*0320*/  FADD R11, R10, R10 ;  /* 0x0000000a0a0b7221 */ /* 0x004fca0000000000 */
[----:B------:R1:W-:Y:S07]  /*0330*/  STG.E desc[UR4][R6.64], R11 ;  /* 0x0000000b06007986 */ /* 0x0003ee000c101904 */
[----:B------:R-:W-:Y:S05]  /*0340*/  @P0 BRA `(.L_x_2) ;  /* 0xfffffffc00e00947 */ /* 0x000fea000383ffff */
.L_x_1:
[----:B------:R-:W-:Y:S05]  /*0350*/  BSYNC.RECONVERGENT B0 ;  /* 0x0000000000007941 */ /* 0x000fea0003800200 */
.L_x_0:
[----:B------:R-:W-:Y:S05]  /*0360*/  @!P1 EXIT ;  /* 0x000000000000994d */ /* 0x000fea0003800000 */
.L_x_3:
[----:B0-----:R-:W-:-:S05]  /*0370*/  IMAD.WIDE R12, R5, 0x4, R2 ;  /* 0x00000004050c7825 */ /* 0x001fca00078e0202 */
[----:B------:R-:W2:Y:S01]  /*0380*/  LDG.E R4, desc[UR4][R12.64] ;  /* 0x000000040c047981 */ /* 0x000ea2000c1e1900 */
[----:B-1----:R-:W-:-:S04]  /*0390*/  IMAD.WIDE R6, R0, 0x4, R12 ;  /* 0x0000000400067825 */ /* 0x002fc800078e020c */
[----:B--2---:R-:W-:-:S05]  /*03a0*/  FADD R15, R4, R4 ;  /* 0x00000004040f7221 */ /* 0x004fca0000000000 */
[----:B------:R0:W-:Y:S04]  /*03b0*/  STG.E desc[UR4][R12.64], R15 ;  /* 0x0000000f0c007986 */ /* 0x0001e8000c101904 */
[----:B------:R-:W2:Y:S01]  /*03c0*/  LDG.E R4, desc[UR4][R6.64] ;  /* 0x0000000406047981 */ /* 0x000ea2000c1e1900 */
[----:B------:R-:W-:-:S04]  /*03d0*/  IMAD.WIDE R8, R0, 0x4, R6 ;  /* 0x0000000400087825 */ /* 0x000fc800078e0206 */
[----:B--2---:R-:W-:-:S05]  /*03e0*/  FADD R17, R4, R4 ;  /* 0x0000000404117221 */ /* 0x004fca0000000000 */
[----:B------:R0:W-:Y:S04]  /*03f0*/  STG.E desc[UR4][R6.64], R17 ;  /* 0x0000001106007986 */ /* 0x0001e8000c101904 */
[----:B------:R-:W2:Y:S01]  /*0400*/  LDG.E R4, desc[UR4][R8.64] ;  /* 0x0000000408047981 */ /* 0x000ea2000c1e1900 */
[----:B------:R-:W-:-:S04]  /*0410*/  IMAD.WIDE R10, R0, 0x4, R8 ;  /* 0x00000004000a7825 */ /* 0x000fc800078e0208 */
[----:B--2---:R-:W-:-:S05]  /*0420*/  FADD R19, R4, R4 ;  /* 0x0000000404137221 */ /* 0x004fca0000000000 */
[----:B------:R0:W-:Y:S04]  /*0430*/  STG.E desc[UR4][R8.64], R19 ;  /* 0x0000001308007986 */ /* 0x0001e8000c101904 */
[----:B------:R-:W2:Y:S01]  /*0440*/  LDG.E R4, desc[UR4][R10.64] ;  /* 0x000000040a047981 */ /* 0x000ea2000c1e1900 */
[----:B------:R-:W-:-:S04]  /*0450*/  LEA R5, R0, R5, 0x2 ;  /* 0x0000000500057211 */ /* 0x000fc800078e10ff */
[----:B------:R-:W-:Y:S01]  /*0460*/  ISETP.GE.AND P0, PT, R5, UR6, PT ;  /* 0x0000000605007c0c */ /* 0x000fe2000bf06270 */
[----:B--2---:R-:W-:-:S05]  /*0470*/  FADD R21, R4, R4 ;  /* 0x0000000404157221 */ /* 0x004fca0000000000 */
[----:B------:R0:W-:Y:S07]  /*0480*/  STG.E desc[UR4][R10.64], R21 ;  /* 0x000000150a007986 */ /* 0x0001ee000c101904 */
[----:B------:R-:W-:Y:S05]  /*0490*/  @!P0 BRA `(.L_x_3) ;  /* 0xfffffffc00b48947 */ /* 0x000fea000383ffff */
[----:B------:R-:W-:Y:S05]  /*04a0*/  EXIT ;  /* 0x000000000000794d */ /* 0x000fea0003800000 */
.L_x_4:
[----:B------:R-:W-:-:S00]  /*04b0*/  BRA `(.L_x_4) ;  /* 0xfffffffc00fc7947 */ /* 0x000fc0000383ffff */
[----:B------:R-:W-:-:S00]  /*04c0*/  NOP ;  /* 0x0000000000007918 */ /* 0x000fc00000000000 */
        /* <DEDUP_REMOVED lines=11> */
.L_x_5:


//--------------------- .nv.shared.reserved.0     --------------------------
	.section	.nv.shared.reserved.0,"aw",@nobits
	.weak		__nv_reservedSMEM_offset_0_alias
	.size		__nv_reservedSMEM_offset_0_alias, 0, 64
	.other		__nv_reservedSMEM_offset_0_alias,@"STO_CUDA_RESERVED_SHARED STV_DEFAULT"
__nv_reservedSMEM_offset_0_alias:
	.zero		0
	.zero		64


//--------------------- .nv.constant0._Z3addiPf   --------------------------
	.section	.nv.constant0._Z3addiPf,"a",@progbits
	.sectionflags	@""
	.align	4
.nv.constant0._Z3addiPf:
	.zero		912


//--------------------- SYMBOLS --------------------------

	.type		.nv.reservedSmem.offset0,@object
	.size		.nv.reservedSmem.offset0,0x4
